//
// Generated by NVIDIA NVVM Compiler
//
// Compiler Build ID: CL-36424714
// Cuda compilation tools, release 13.0, V13.0.88
// Based on NVVM 20.0.0
//

.version 9.0
.target sm_100
.address_size 64

	// .globl	_Z5helloPci

.visible .entry _Z5helloPci(
	.param .u64 .ptr .align 1 _Z5helloPci_param_0,
	.param .u32 _Z5helloPci_param_1
)
{
	.reg .pred 	%p<2>;
	.reg .b16 	%rs<3>;
	.reg .b32 	%r<15>;
	.reg .b64 	%rd<5>;

	ld.param.u64 	%rd1, [_Z5helloPci_param_0];
	ld.param.u32 	%r2, [_Z5helloPci_param_1];
	mov.u32 	%r3, %ctaid.z;
	shl.b32 	%r4, %r3, 5;
	mov.u32 	%r5, %ctaid.y;
	shl.b32 	%r6, %r5, 4;
	mov.u32 	%r7, %ctaid.x;
	shl.b32 	%r8, %r7, 3;
	mov.u32 	%r9, %tid.x;
	shl.b32 	%r10, %r9, 2;
	mov.u32 	%r11, %tid.y;
	add.s32 	%r12, %r6, %r11;
	add.s32 	%r13, %r12, %r4;
	add.s32 	%r14, %r13, %r8;
	add.s32 	%r1, %r14, %r10;
	setp.ge.s32 	%p1, %r1, %r2;
	@%p1 bra 	$L__BB0_2;
	cvta.to.global.u64 	%rd2, %rd1;
	cvt.s64.s32 	%rd3, %r1;
	add.s64 	%rd4, %rd2, %rd3;
	ld.global.u8 	%rs1, [%rd4];
	add.s16 	%rs2, %rs1, -32;
	st.global.u8 	[%rd4], %rs2;
$L__BB0_2:
	ret;

}


// ===== COMPILED SASS (sm_100) =====

	.target	sm_100

	.elftype	@"ET_EXEC"


//--------------------- .note.nv.tkinfo           --------------------------
	.section	.note.nv.tkinfo,"",@"SHT_NOTE"
	.sectionflags	@"SHF_NOTE_NV_TKINFO"
	.tkinfo
        /*0018*/ 	.word	0x00000002
        /*0030*/ 	.string	""
        /*0030*/ 	.string	"ptxas"
        /*0030*/ 	.string	"Cuda compilation tools, release 13.0, V13.0.88"
        /*0030*/ 	.string	"Build cuda_13.0.r13.0/compiler.36424714_0"
        /*0030*/ 	.string	"-arch sm_100 -m 64 "



//--------------------- .note.nv.cuinfo           --------------------------
	.section	.note.nv.cuinfo,"",@"SHT_NOTE"
	.sectionflags	@"SHF_NOTE_NV_CUINFO"
        /*0018*/ 	.short	0x0002
        /*001a*/ 	.short	0x0064
        /*001c*/ 	.short	0x0082
	.zero		2


//--------------------- .nv.info                  --------------------------
	.section	.nv.info,"",@"SHT_CUDA_INFO"
	.align	4


	//----- nvinfo : EIATTR_REGCOUNT
	.align		4
        /*0000*/ 	.byte	0x04, 0x2f
        /*0002*/ 	.short	(.L_1 - .L_0)
	.align		4
.L_0:
        /*0004*/ 	.word	index@(_Z5helloPci)
        /*0008*/ 	.word	0x0000000c


	//----- nvinfo : EIATTR_FRAME_SIZE
	.align		4
.L_1:
        /*000c*/ 	.byte	0x04, 0x11
        /*000e*/ 	.short	(.L_3 - .L_2)
	.align		4
.L_2:
        /*0010*/ 	.word	index@(_Z5helloPci)
        /*0014*/ 	.word	0x00000000


	//----- nvinfo : EIATTR_MIN_STACK_SIZE
	.align		4
.L_3:
        /*0018*/ 	.byte	0x04, 0x12
        /*001a*/ 	.short	(.L_5 - .L_4)
	.align		4
.L_4:
        /*001c*/ 	.word	index@(_Z5helloPci)
        /*0020*/ 	.word	0x00000000
.L_5:


//--------------------- .nv.compat                --------------------------
	.section	.nv.compat,"",@"SHT_CUDA_COMPAT_INFO"
	.align	4
        /*0000*/ 	.byte	0x02, 0x09, 0x00, 0x00, 0x02, 0x02, 0x01, 0x00, 0x02, 0x05, 0x05, 0x00, 0x03, 0x07, 0x01, 0x01
        /*0010*/ 	.byte	0x02, 0x03, 0x00, 0x00, 0x02, 0x06, 0x01, 0x00, 0x04, 0x0b, 0x08, 0x00, 0x09, 0x00, 0x00, 0x00
        /*0020*/ 	.byte	0x00, 0x00, 0x00, 0x00


//--------------------- .nv.info._Z5helloPci      --------------------------
	.section	.nv.info._Z5helloPci,"",@"SHT_CUDA_INFO"
	.sectionflags	@""
	.align	4


	//----- nvinfo : EIATTR_CUDA_API_VERSION
	.align		4
        /*0000*/ 	.byte	0x04, 0x37
        /*0002*/ 	.short	(.L_7 - .L_6)
.L_6:
        /*0004*/ 	.word	0x00000082


	//----- nvinfo : EIATTR_KPARAM_INFO
	.align		4
.L_7:
        /*0008*/ 	.byte	0x04, 0x17
        /*000a*/ 	.short	(.L_9 - .L_8)
.L_8:
        /*000c*/ 	.word	0x00000000
        /*0010*/ 	.short	0x0001
        /*0012*/ 	.short	0x0008
        /*0014*/ 	.byte	0x00, 0xf0, 0x11, 0x00


	//----- nvinfo : EIATTR_KPARAM_INFO
	.align		4
.L_9:
        /*0018*/ 	.byte	0x04, 0x17
        /*001a*/ 	.short	(.L_11 - .L_10)
.L_10:
        /*001c*/ 	.word	0x00000000
        /*0020*/ 	.short	0x0000
        /*0022*/ 	.short	0x0000
        /*0024*/ 	.byte	0x00, 0xf5, 0x21, 0x00


	//----- nvinfo : EIATTR_SPARSE_MMA_MASK
	.align		4
.L_11:
        /*0028*/ 	.byte	0x03, 0x50
        /*002a*/ 	.short	0x0000


	//----- nvinfo : EIATTR_MAXREG_COUNT
	.align		4
        /*002c*/ 	.byte	0x03, 0x1b
        /*002e*/ 	.short	0x00ff


	//----- nvinfo : EIATTR_MERCURY_ISA_VERSION
	.align		4
        /*0030*/ 	.byte	0x03, 0x5f
        /*0032*/ 	.short	0x0101


	//----- nvinfo : EIATTR_VRC_CTA_INIT_COUNT
	.align		4
        /*0034*/ 	.byte	0x02, 0x4a
	.zero		1
	.zero		1


	//----- nvinfo : EIATTR_EXIT_INSTR_OFFSETS
	.align		4
        /*0038*/ 	.byte	0x04, 0x1c
        /*003a*/ 	.short	(.L_13 - .L_12)


	//   ....[0]....
.L_12:
        /*003c*/ 	.word	0x000000c0


	//   ....[1]....
        /*0040*/ 	.word	0x00000140


	//----- nvinfo : EIATTR_CBANK_PARAM_SIZE
	.align		4
.L_13:
        /*0044*/ 	.byte	0x03, 0x19
        /*0046*/ 	.short	0x000c


	//----- nvinfo : EIATTR_PARAM_CBANK
	.align		4
        /*0048*/ 	.byte	0x04, 0x0a
        /*004a*/ 	.short	(.L_15 - .L_14)
	.align		4
.L_14:
        /*004c*/ 	.word	index@(.nv.constant0._Z5helloPci)
        /*0050*/ 	.short	0x0380
        /*0052*/ 	.short	0x000c


	//----- nvinfo : EIATTR_SW_WAR
	.align		4
.L_15:
        /*0054*/ 	.byte	0x04, 0x36
        /*0056*/ 	.short	(.L_17 - .L_16)
.L_16:
        /*0058*/ 	.word	0x00000008
.L_17:


//--------------------- .nv.callgraph             --------------------------
	.section	.nv.callgraph,"",@"SHT_CUDA_CALLGRAPH"
	.align	4
	.sectionentsize	8
	.align		4
        /*0000*/ 	.word	0x00000000
	.align		4
        /*0004*/ 	.word	0xffffffff
	.align		4
        /*0008*/ 	.word	0x00000000
	.align		4
        /*000c*/ 	.word	0xfffffffe
	.align		4
        /*0010*/ 	.word	0x00000000
	.align		4
        /*0014*/ 	.word	0xfffffffd
	.align		4
        /*0018*/ 	.word	0x00000000
	.align		4
        /*001c*/ 	.word	0xfffffffc


//--------------------- .text._Z5helloPci         --------------------------
	.section	.text._Z5helloPci,"ax",@progbits
	.align	128
        .global         _Z5helloPci
        .type           _Z5helloPci,@function
        .size           _Z5helloPci,(.L_x_1 - _Z5helloPci)
        .other          _Z5helloPci,@"STO_CUDA_ENTRY STV_DEFAULT"
_Z5helloPci:
.text._Z5helloPci:
[----:B------:R-:W-:Y:S01]  /*0000*/  LDC R1, c[0x0][0x37c] ;  /* 0x0000df00ff017b82 */ /* 0x000fe20000000800 */
[----:B------:R-:W0:Y:S01]  /*0010*/  S2R R0, SR_CTAID.Y ;  /* 0x0000000000007919 */ /* 0x000e220000002600 */
[----:B------:R-:W1:Y:S01]  /*0020*/  LDCU UR4, c[0x0][0x388] ;  /* 0x00007100ff0477ac */ /* 0x000e620008000800 */
[----:B------:R-:W0:Y:S01]  /*0030*/  S2R R9, SR_TID.Y ;  /* 0x0000000000097919 */ /* 0x000e220000002200 */
[----:B------:R-:W2:Y:S01]  /*0040*/  S2R R3, SR_CTAID.Z ;  /* 0x0000000000037919 */ /* 0x000ea20000002700 */
[----:B------:R-:W3:Y:S01]  /*0050*/  S2R R5, SR_CTAID.X ;  /* 0x0000000000057919 */ /* 0x000ee20000002500 */
[----:B------:R-:W4:Y:S01]  /*0060*/  S2R R7, SR_TID.X ;  /* 0x0000000000077919 */ /* 0x000f220000002100 */
[----:B0-----:R-:W-:-:S04]  /*0070*/  IMAD R0, R0, 0x10, R9 ;  /* 0x0000001000007824 */ /* 0x001fc800078e0209 */
[----:B--2---:R-:W-:-:S05]  /*0080*/  IMAD R0, R3, 0x20, R0 ;  /* 0x0000002003007824 */ /* 0x004fca00078e0200 */
[----:B---3--:R-:W-:-:S05]  /*0090*/  LEA R0, R5, R0, 0x3 ;  /* 0x0000000005007211 */ /* 0x008fca00078e18ff */
[----:B----4-:R-:W-:-:S05]  /*00a0*/  IMAD R0, R7, 0x4, R0 ;  /* 0x0000000407007824 */ /* 0x010fca00078e0200 */
[----:B-1----:R-:W-:-:S13]  /*00b0*/  ISETP.GE.AND P0, PT, R0, UR4, PT ;  /* 0x0000000400007c0c */ /* 0x002fda000bf06270 */
[----:B------:R-:W-:Y:S05]  /*00c0*/  @P0 EXIT ;  /* 0x000000000000094d */ /* 0x000fea0003800000 */
[----:B------:R-:W0:Y:S01]  /*00d0*/  LDCU.64 UR6, c[0x0][0x380] ;  /* 0x00007000ff0677ac */ /* 0x000e220008000a00 */
[----:B------:R-:W1:Y:S01]  /*00e0*/  LDCU.64 UR4, c[0x0][0x358] ;  /* 0x00006b00ff0477ac */ /* 0x000e620008000a00 */
[----:B0-----:R-:W-:-:S04]  /*00f0*/  IADD3 R2, P0, PT, R0, UR6, RZ ;  /* 0x0000000600027c10 */ /* 0x001fc8000ff1e0ff */
[----:B------:R-:W-:-:S05]  /*0100*/  LEA.HI.X.SX32 R3, R0, UR7, 0x1, P0 ;  /* 0x0000000700037c11 */ /* 0x000fca00080f0eff */
[----:B-1----:R-:W2:Y:S02]  /*0110*/  LDG.E.U8 R0, desc[UR4][R2.64] ;  /* 0x0000000402007981 */ /* 0x002ea4000c1e1100 */
[----:B--2---:R-:W-:-:S05]  /*0120*/  IADD3 R5, PT, PT, R0, -0x20, RZ ;  /* 0xffffffe000057810 */ /* 0x004fca0007ffe0ff */
[----:B------:R-:W-:Y:S01]  /*0130*/  STG.E.U8 desc[UR4][R2.64], R5 ;  /* 0x0000000502007986 */ /* 0x000fe2000c101104 */
[----:B------:R-:W-:Y:S05]  /*0140*/  EXIT ;  /* 0x000000000000794d */ /* 0x000fea0003800000 */
.L_x_0:
[----:B------:R-:W-:-:S00]  /*0150*/  BRA `(.L_x_0) ;  /* 0xfffffffc00fc7947 */ /* 0x000fc0000383ffff */
[----:B------:R-:W-:-:S00]  /*0160*/  NOP ;  /* 0x0000000000007918 */ /* 0x000fc00000000000 */
        /* <DEDUP_REMOVED lines=9> */
.L_x_1:


//--------------------- .nv.shared.reserved.0     --------------------------
	.section	.nv.shared.reserved.0,"aw",@nobits
	.weak		__nv_reservedSMEM_offset_0_alias
	.size		__nv_reservedSMEM_offset_0_alias, 0, 64
	.other		__nv_reservedSMEM_offset_0_alias,@"STO_CUDA_RESERVED_SHARED STV_DEFAULT"
__nv_reservedSMEM_offset_0_alias:
	.zero		0
	.zero		64


//--------------------- .nv.constant0._Z5helloPci --------------------------
	.section	.nv.constant0._Z5helloPci,"a",@progbits
	.sectionflags	@""
	.align	4
.nv.constant0._Z5helloPci:
	.zero		908


//--------------------- SYMBOLS --------------------------

	.type		.nv.reservedSmem.offset0,@object
	.size		.nv.reservedSmem.offset0,0x4
